	.headerflags	@"EF_CUDA_TEXMODE_UNIFIED EF_CUDA_64BIT_ADDRESS EF_CUDA_ACCELERATORS EF_CUDA_SM90 EF_CUDA_VIRTUAL_SM(EF_CUDA_SM90)"
	.elftype	@"ET_EXEC"


//--------------------- .nv.info                  --------------------------
	.section	.nv.info,"",@"SHT_CUDA_INFO"
	.align	4


	//----- nvinfo : EIATTR_REGCOUNT
	.align		4
        /*0000*/ 	.byte	0x04, 0x2f
        /*0002*/ 	.short	(.L_1 - .L_0)
	.align		4
.L_0:
        /*0004*/ 	.word	index@(triton_poi_fused__unsafe_index_add_mul_sub_27)
        /*0008*/ 	.word	0x00000022


	//----- nvinfo : EIATTR_MIN_STACK_SIZE
	.align		4
.L_1:
        /*000c*/ 	.byte	0x04, 0x12
        /*000e*/ 	.short	(.L_3 - .L_2)
	.align		4
.L_2:
        /*0010*/ 	.word	index@(triton_poi_fused__unsafe_index_add_mul_sub_27)
        /*0014*/ 	.word	0x00000000


	//----- nvinfo : EIATTR_FRAME_SIZE
	.align		4
.L_3:
        /*0018*/ 	.byte	0x04, 0x11
        /*001a*/ 	.short	(.L_5 - .L_4)
	.align		4
.L_4:
        /*001c*/ 	.word	index@(triton_poi_fused__unsafe_index_add_mul_sub_27)
        /*0020*/ 	.word	0x00000000


	//----- nvinfo : EIATTR_MIN_STACK_SIZE
	.align		4
.L_5:
        /*0024*/ 	.byte	0x04, 0x12
        /*0026*/ 	.short	(.L_7 - .L_6)
	.align		4
.L_6:
        /*0028*/ 	.word	index@(triton_poi_fused__unsafe_index_add_mul_sub_27)
        /*002c*/ 	.word	0x00000000
.L_7:


//--------------------- .nv.info.triton_poi_fused__unsafe_index_add_mul_sub_27 --------------------------
	.section	.nv.info.triton_poi_fused__unsafe_index_add_mul_sub_27,"",@"SHT_CUDA_INFO"
	.sectionflags	@""
	.align	4


	//----- nvinfo : EIATTR_CUDA_API_VERSION
	.align		4
        /*0000*/ 	.byte	0x04, 0x37
        /*0002*/ 	.short	(.L_9 - .L_8)
.L_8:
        /*0004*/ 	.word	0x0000007c


	//----- nvinfo : EIATTR_KPARAM_INFO
	.align		4
.L_9:
        /*0008*/ 	.byte	0x04, 0x17
        /*000a*/ 	.short	(.L_11 - .L_10)
.L_10:
        /*000c*/ 	.word	0x00000000
        /*0010*/ 	.short	0x0006
        /*0012*/ 	.short	0x0030
        /*0014*/ 	.byte	0x00, 0xf0, 0x11, 0x00


	//----- nvinfo : EIATTR_KPARAM_INFO
	.align		4
.L_11:
        /*0018*/ 	.byte	0x04, 0x17
        /*001a*/ 	.short	(.L_13 - .L_12)
.L_12:
        /*001c*/ 	.word	0x00000000
        /*0020*/ 	.short	0x0005
        /*0022*/ 	.short	0x0028
        /*0024*/ 	.byte	0x00, 0xf4, 0x21, 0x00


	//----- nvinfo : EIATTR_KPARAM_INFO
	.align		4
.L_13:
        /*0028*/ 	.byte	0x04, 0x17
        /*002a*/ 	.short	(.L_15 - .L_14)
.L_14:
        /*002c*/ 	.word	0x00000000
        /*0030*/ 	.short	0x0004
        /*0032*/ 	.short	0x0020
        /*0034*/ 	.byte	0x00, 0xf4, 0x21, 0x00


	//----- nvinfo : EIATTR_KPARAM_INFO
	.align		4
.L_15:
        /*0038*/ 	.byte	0x04, 0x17
        /*003a*/ 	.short	(.L_17 - .L_16)
.L_16:
        /*003c*/ 	.word	0x00000000
        /*0040*/ 	.short	0x0003
        /*0042*/ 	.short	0x0018
        /*0044*/ 	.byte	0x00, 0xf4, 0x21, 0x00


	//----- nvinfo : EIATTR_KPARAM_INFO
	.align		4
.L_17:
        /*0048*/ 	.byte	0x04, 0x17
        /*004a*/ 	.short	(.L_19 - .L_18)
.L_18:
        /*004c*/ 	.word	0x00000000
        /*0050*/ 	.short	0x0002
        /*0052*/ 	.short	0x0010
        /*0054*/ 	.byte	0x00, 0xf4, 0x21, 0x00


	//----- nvinfo : EIATTR_KPARAM_INFO
	.align		4
.L_19:
        /*0058*/ 	.byte	0x04, 0x17
        /*005a*/ 	.short	(.L_21 - .L_20)
.L_20:
        /*005c*/ 	.word	0x00000000
        /*0060*/ 	.short	0x0001
        /*0062*/ 	.short	0x0008
        /*0064*/ 	.byte	0x00, 0xf4, 0x21, 0x00


	//----- nvinfo : EIATTR_KPARAM_INFO
	.align		4
.L_21:
        /*0068*/ 	.byte	0x04, 0x17
        /*006a*/ 	.short	(.L_23 - .L_22)
.L_22:
        /*006c*/ 	.word	0x00000000
        /*0070*/ 	.short	0x0000
        /*0072*/ 	.short	0x0000
        /*0074*/ 	.byte	0x00, 0xf4, 0x21, 0x00


	//----- nvinfo : EIATTR_SPARSE_MMA_MASK
	.align		4
.L_23:
        /*0078*/ 	.byte	0x03, 0x50
        /*007a*/ 	.short	0x0000


	//----- nvinfo : EIATTR_MAXREG_COUNT
	.align		4
        /*007c*/ 	.byte	0x03, 0x1b
        /*007e*/ 	.short	0x00ff


	//----- nvinfo : EIATTR_EXIT_INSTR_OFFSETS
	.align		4
        /*0080*/ 	.byte	0x04, 0x1c
        /*0082*/ 	.short	(.L_25 - .L_24)


	//   ....[0]....
.L_24:
        /*0084*/ 	.word	0x00000b40


	//----- nvinfo : EIATTR_REQNTID
	.align		4
.L_25:
        /*0088*/ 	.byte	0x04, 0x10
        /*008a*/ 	.short	(.L_27 - .L_26)
.L_26:
        /*008c*/ 	.word	0x00000080
        /*0090*/ 	.word	0x00000001
        /*0094*/ 	.word	0x00000001


	//----- nvinfo : EIATTR_CBANK_PARAM_SIZE
	.align		4
.L_27:
        /*0098*/ 	.byte	0x03, 0x19
        /*009a*/ 	.short	0x0034


	//----- nvinfo : EIATTR_PARAM_CBANK
	.align		4
        /*009c*/ 	.byte	0x04, 0x0a
        /*009e*/ 	.short	(.L_29 - .L_28)
	.align		4
.L_28:
        /*00a0*/ 	.word	index@(.nv.constant0.triton_poi_fused__unsafe_index_add_mul_sub_27)
        /*00a4*/ 	.short	0x0210
        /*00a6*/ 	.short	0x0034


	//----- nvinfo : EIATTR_SW_WAR
	.align		4
.L_29:
        /*00a8*/ 	.byte	0x04, 0x36
        /*00aa*/ 	.short	(.L_31 - .L_30)
.L_30:
        /*00ac*/ 	.word	0x00000008
.L_31:


//--------------------- .nv.callgraph             --------------------------
	.section	.nv.callgraph,"",@"SHT_CUDA_CALLGRAPH"
	.align	4
	.sectionentsize	8
	.align		4
        /*0000*/ 	.word	0x00000000
	.align		4
        /*0004*/ 	.word	0xffffffff
	.align		4
        /*0008*/ 	.word	0x00000000
	.align		4
        /*000c*/ 	.word	0xfffffffe
	.align		4
        /*0010*/ 	.word	0x00000000
	.align		4
        /*0014*/ 	.word	0xfffffffd
	.align		4
        /*0018*/ 	.word	0x00000000
	.align		4
        /*001c*/ 	.word	0xfffffffc


//--------------------- .text.triton_poi_fused__unsafe_index_add_mul_sub_27 --------------------------
	.section	.text.triton_poi_fused__unsafe_index_add_mul_sub_27,"ax",@progbits
	.align	128
        .global         triton_poi_fused__unsafe_index_add_mul_sub_27
        .type           triton_poi_fused__unsafe_index_add_mul_sub_27,@function
        .size           triton_poi_fused__unsafe_index_add_mul_sub_27,(.L_x_1 - triton_poi_fused__unsafe_index_add_mul_sub_27)
        .other          triton_poi_fused__unsafe_index_add_mul_sub_27,@"STO_CUDA_ENTRY STV_DEFAULT"
triton_poi_fused__unsafe_index_add_mul_sub_27:
.text.triton_poi_fused__unsafe_index_add_mul_sub_27:
[----:B------:R-:W-:Y:S01]  /*0000*/  LDC R1, c[0x0][0x28] ;  /* 0x00000a00ff017b82 */ /* 0x000fe20000000800 */
[----:B------:R-:W1:Y:S07]  /*0010*/  S2R R0, SR_TID.X ;  /* 0x0000000000007919 */ /* 0x000e6e0000002100 */
[----:B------:R-:W2:Y:S01]  /*0020*/  LDC.64 R4, c[0x0][0x210] ;  /* 0x00008400ff047b82 */ /* 0x000ea20000000a00 */
[----:B------:R-:W-:Y:S01]  /*0030*/  ULDC.64 UR4, c[0x0][0x208] ;  /* 0x0000820000047ab9 */ /* 0x000fe20000000a00 */
[----:B------:R-:W-:Y:S01]  /*0040*/  ULDC.64 UR6, c[0x0][0x220] ;  /* 0x0000880000067ab9 */ /* 0x000fe20000000a00 */
[----:B------:R-:W3:Y:S05]  /*0050*/  S2R R3, SR_CTAID.X ;  /* 0x0000000000037919 */ /* 0x000eea0000002500 */
[----:B------:R-:W4:Y:S01]  /*0060*/  LDC.64 R26, c[0x0][0x218] ;  /* 0x00008600ff1a7b82 */ /* 0x000f220000000a00 */
[----:B-1----:R-:W-:Y:S01]  /*0070*/  IMAD.SHL.U32 R0, R0, 0x4, RZ ;  /* 0x0000000400007824 */ /* 0x002fe200078e00ff */
[----:B---3--:R-:W-:-:S04]  /*0080*/  SHF.R.S32.HI R18, RZ, 0x15, R3 ;  /* 0x00000015ff127819 */ /* 0x008fc80000011403 */
[----:B------:R-:W-:Y:S02]  /*0090*/  LOP3.LUT R0, R0, 0x1fc, RZ, 0xc0, !PT ;  /* 0x000001fc00007812 */ /* 0x000fe400078ec0ff */
[----:B------:R-:W-:-:S03]  /*00a0*/  SGXT R18, R18, 0x1 ;  /* 0x000000011212781a */ /* 0x000fc60000000200 */
[----:B------:R-:W-:-:S04]  /*00b0*/  IMAD R3, R3, 0x400, R0 ;  /* 0x0000040003037824 */ /* 0x000fc800078e0200 */
[----:B------:R-:W-:Y:S01]  /*00c0*/  VIADD R17, R3, 0x200 ;  /* 0x0000020003117836 */ /* 0x000fe20000000000 */
[----:B------:R-:W-:-:S04]  /*00d0*/  SHF.R.S32.HI R0, RZ, 0x1f, R3 ;  /* 0x0000001fff007819 */ /* 0x000fc80000011403 */
[----:B------:R-:W-:Y:S02]  /*00e0*/  LEA.HI R6, R18, R17, RZ, 0x6 ;  /* 0x0000001112067211 */ /* 0x000fe400078f30ff */
[----:B------:R-:W-:Y:S02]  /*00f0*/  LEA.HI R0, R0, R3, RZ, 0x6 ;  /* 0x0000000300007211 */ /* 0x000fe400078f30ff */
[----:B------:R-:W-:Y:S02]  /*0100*/  SHF.R.S32.HI R6, RZ, 0x6, R6 ;  /* 0x00000006ff067819 */ /* 0x000fe40000011406 */
[----:B------:R-:W-:Y:S02]  /*0110*/  SHF.R.S32.HI R2, RZ, 0x6, R0 ;  /* 0x00000006ff027819 */ /* 0x000fe40000011400 */
[----:B------:R-:W-:Y:S02]  /*0120*/  LEA.HI R8, R6, R6, RZ, 0x6 ;  /* 0x0000000606087211 */ /* 0x000fe400078f30ff */
[----:B------:R-:W-:-:S02]  /*0130*/  LEA.HI R7, R2, R2, RZ, 0x6 ;  /* 0x0000000202077211 */ /* 0x000fc400078f30ff */
[----:B------:R-:W-:Y:S02]  /*0140*/  LOP3.LUT R9, R8, 0xffffffc0, RZ, 0xc0, !PT ;  /* 0xffffffc008097812 */ /* 0x000fe400078ec0ff */
[----:B------:R-:W-:Y:S02]  /*0150*/  LOP3.LUT R7, R7, 0xffffffc0, RZ, 0xc0, !PT ;  /* 0xffffffc007077812 */ /* 0x000fe400078ec0ff */
[----:B------:R-:W-:Y:S01]  /*0160*/  LOP3.LUT R16, R0, 0xffffffc0, RZ, 0xc0, !PT ;  /* 0xffffffc000107812 */ /* 0x000fe200078ec0ff */
[----:B------:R-:W-:Y:S02]  /*0170*/  IMAD.IADD R9, R6, 0x1, -R9 ;  /* 0x0000000106097824 */ /* 0x000fe400078e0a09 */
[----:B------:R-:W-:Y:S02]  /*0180*/  IMAD.IADD R7, R2, 0x1, -R7 ;  /* 0x0000000102077824 */ /* 0x000fe400078e0a07 */
[--C-:B--2---:R-:W-:Y:S02]  /*0190*/  IMAD.WIDE R10, R9, 0x8, R4.reuse ;  /* 0x00000008090a7825 */ /* 0x104fe400078e0204 */
[----:B------:R-:W1:Y:S02]  /*01a0*/  LDC.64 R8, c[0x0][0x228] ;  /* 0x00008a00ff087b82 */ /* 0x000e640000000a00 */
[----:B------:R-:W-:-:S02]  /*01b0*/  IMAD.WIDE R20, R7, 0x8, R4 ;  /* 0x0000000807147825 */ /* 0x000fc400078e0204 */
[----:B------:R-:W2:Y:S02]  /*01c0*/  LDG.E.EL.64 R10, desc[UR4][R10.64] ;  /* 0x000000040a0a7981 */ /* 0x000ea4000c2e1b00 */
[----:B------:R-:W-:Y:S02]  /*01d0*/  IMAD.IADD R16, R3, 0x1, -R16 ;  /* 0x0000000103107824 */ /* 0x000fe400078e0a10 */
[----:B------:R-:W3:Y:S02]  /*01e0*/  LDG.E.EL.64 R20, desc[UR4][R20.64] ;  /* 0x0000000414147981 */ /* 0x000ee4000c2e1b00 */
[----:B----4-:R-:W-:-:S06]  /*01f0*/  IMAD.WIDE R12, R16, 0x8, R26 ;  /* 0x00000008100c7825 */ /* 0x010fcc00078e021a */
[----:B------:R-:W4:Y:S01]  /*0200*/  LDG.E.EL.128 R12, desc[UR4][R12.64] ;  /* 0x000000040c0c7981 */ /* 0x000f22000c2e1d00 */
[----:B-1----:R-:W-:-:S06]  /*0210*/  IMAD.WIDE R4, R16, 0x8, R8 ;  /* 0x0000000810047825 */ /* 0x002fcc00078e0208 */
[----:B------:R-:W5:Y:S01]  /*0220*/  LDG.E.EL.128 R4, desc[UR4][R4.64] ;  /* 0x0000000404047981 */ /* 0x000f62000c2e1d00 */
[----:B------:R-:W-:-:S05]  /*0230*/  VIADD R25, R3, 0x2 ;  /* 0x0000000203197836 */ /* 0x000fca0000000000 */
[----:B------:R-:W-:-:S04]  /*0240*/  LEA.HI R0, R18, R25, RZ, 0x6 ;  /* 0x0000001912007211 */ /* 0x000fc800078f30ff */
[----:B------:R-:W-:-:S05]  /*0250*/  LOP3.LUT R0, R0, 0xffffffc0, RZ, 0xc0, !PT ;  /* 0xffffffc000007812 */ /* 0x000fca00078ec0ff */
[----:B------:R-:W-:Y:S01]  /*0260*/  IMAD.IADD R25, R25, 0x1, -R0 ;  /* 0x0000000119197824 */ /* 0x000fe200078e0a00 */
[----:B------:R-:W-:-:S04]  /*0270*/  LEA.HI R17, R18, R17, RZ, 0xc ;  /* 0x0000001112117211 */ /* 0x000fc800078f60ff */
[----:B------:R-:W-:Y:S02]  /*0280*/  SHF.R.S32.HI R17, RZ, 0xc, R17 ;  /* 0x0000000cff117819 */ /* 0x000fe40000011411 */
[----:B--2---:R-:W-:-:S04]  /*0290*/  SHF.R.U32.HI R23, RZ, 0x1a, R11 ;  /* 0x0000001aff177819 */ /* 0x004fc8000001160b */
[----:B------:R-:W-:Y:S02]  /*02a0*/  LOP3.LUT R23, R23, 0x20, RZ, 0xc0, !PT ;  /* 0x0000002017177812 */ /* 0x000fe400078ec0ff */
[----:B---3--:R-:W-:Y:S02]  /*02b0*/  SHF.R.U32.HI R19, RZ, 0x1a, R21 ;  /* 0x0000001aff137819 */ /* 0x008fe40000011615 */
[----:B------:R-:W-:Y:S02]  /*02c0*/  IADD3 R2, P1, R10, R23, RZ ;  /* 0x000000170a027210 */ /* 0x000fe40007f3e0ff */
[----:B------:R-:W-:-:S03]  /*02d0*/  LOP3.LUT R19, R19, 0x20, RZ, 0xc0, !PT ;  /* 0x0000002013137812 */ /* 0x000fc600078ec0ff */
[----:B------:R-:W-:Y:S01]  /*02e0*/  IMAD.X R11, RZ, RZ, R11, P1 ;  /* 0x000000ffff0b7224 */ /* 0x000fe200008e060b */
[----:B------:R-:W-:Y:S02]  /*02f0*/  IADD3 R19, P0, R20, R19, RZ ;  /* 0x0000001314137210 */ /* 0x000fe40007f1e0ff */
[----:B----4-:R-:W-:Y:S02]  /*0300*/  SHF.R.U32.HI R28, RZ, 0x18, R13 ;  /* 0x00000018ff1c7819 */ /* 0x010fe4000001160d */
[----:B------:R-:W-:Y:S01]  /*0310*/  SHF.L.U64.HI R0, R2, 0x7, R11 ;  /* 0x0000000702007819 */ /* 0x000fe2000001020b */
[----:B------:R-:W-:Y:S01]  /*0320*/  IMAD.X R20, RZ, RZ, R21, P0 ;  /* 0x000000ffff147224 */ /* 0x000fe200000e0615 */
[----:B------:R-:W-:Y:S01]  /*0330*/  LEA R29, P0, R12, UR6, 0x2 ;  /* 0x000000060c1d7c11 */ /* 0x000fe2000f8010ff */
[----:B------:R-:W-:Y:S01]  /*0340*/  IMAD.SHL.U32 R2, R2, 0x80, RZ ;  /* 0x0000008002027824 */ /* 0x000fe200078e00ff */
[----:B------:R-:W-:Y:S02]  /*0350*/  LOP3.LUT R28, R28, 0x80, RZ, 0xc0, !PT ;  /* 0x000000801c1c7812 */ /* 0x000fe400078ec0ff */
[----:B------:R-:W-:-:S02]  /*0360*/  LEA.HI.X R13, R12, UR7, R13, 0x2, P0 ;  /* 0x000000070c0d7c11 */ /* 0x000fc400080f140d */
[----:B------:R-:W-:Y:S01]  /*0370*/  IADD3 R22, P2, P3, R2, R29, R28 ;  /* 0x0000001d02167210 */ /* 0x000fe20007b5e01c */
[C---:B------:R-:W-:Y:S01]  /*0380*/  IMAD.SHL.U32 R10, R19.reuse, 0x80, RZ ;  /* 0x00000080130a7824 */ /* 0x040fe200078e00ff */
[----:B------:R-:W-:Y:S02]  /*0390*/  SHF.L.U64.HI R11, R19, 0x7, R20 ;  /* 0x00000007130b7819 */ /* 0x000fe40000010214 */
[----:B------:R-:W-:Y:S02]  /*03a0*/  IADD3.X R23, R0, R13, RZ, P2, P3 ;  /* 0x0000000d00177210 */ /* 0x000fe400017e64ff */
[----:B------:R-:W-:Y:S02]  /*03b0*/  SHF.R.U32.HI R19, RZ, 0x18, R15 ;  /* 0x00000018ff137819 */ /* 0x000fe4000001160f */
[----:B------:R-:W-:Y:S01]  /*03c0*/  LEA R12, P2, R14, UR6, 0x2 ;  /* 0x000000060e0c7c11 */ /* 0x000fe2000f8410ff */
[----:B------:R-:W-:Y:S01]  /*03d0*/  IMAD.SHL.U32 R20, R17, 0x400, RZ ;  /* 0x0000040011147824 */ /* 0x000fe200078e00ff */
[----:B------:R-:W-:-:S02]  /*03e0*/  IADD3 R28, P0, P1, R10, R29, R28 ;  /* 0x0000001d0a1c7210 */ /* 0x000fc4000791e01c */
[----:B------:R-:W-:Y:S02]  /*03f0*/  LEA.HI R17, R18, R3, RZ, 0xc ;  /* 0x0000000312117211 */ /* 0x000fe400078f60ff */
[----:B------:R-:W-:Y:S02]  /*0400*/  LOP3.LUT R19, R19, 0x80, RZ, 0xc0, !PT ;  /* 0x0000008013137812 */ /* 0x000fe400078ec0ff */
[----:B------:R-:W-:Y:S02]  /*0410*/  LEA.HI.X R14, R14, UR7, R15, 0x2, P2 ;  /* 0x000000070e0e7c11 */ /* 0x000fe400090f140f */
[----:B-----5:R-:W-:Y:S02]  /*0420*/  SHF.R.U32.HI R15, RZ, 0x18, R5 ;  /* 0x00000018ff0f7819 */ /* 0x020fe40000011605 */
[----:B------:R-:W-:Y:S02]  /*0430*/  IADD3 R18, P5, P4, R10, R12, R19 ;  /* 0x0000000c0a127210 */ /* 0x000fe40007cbe013 */
[----:B------:R-:W-:-:S02]  /*0440*/  SHF.R.S32.HI R17, RZ, 0xc, R17 ;  /* 0x0000000cff117819 */ /* 0x000fc40000011411 */
[----:B------:R-:W-:Y:S02]  /*0450*/  IADD3.X R29, R11, R13, RZ, P0, P1 ;  /* 0x0000000d0b1d7210 */ /* 0x000fe400007e24ff */
[----:B------:R-:W-:Y:S02]  /*0460*/  LOP3.LUT R13, R15, 0x80, RZ, 0xc0, !PT ;  /* 0x000000800f0d7812 */ /* 0x000fe400078ec0ff */
[----:B------:R-:W-:Y:S02]  /*0470*/  LEA R15, P0, R4, UR6, 0x2 ;  /* 0x00000006040f7c11 */ /* 0x000fe4000f8010ff */
[----:B------:R-:W-:Y:S01]  /*0480*/  IADD3 R12, P3, P2, R2, R12, R19 ;  /* 0x0000000c020c7210 */ /* 0x000fe20007a7e013 */
[----:B------:R-:W-:Y:S01]  /*0490*/  IMAD.SHL.U32 R21, R17, 0x400, RZ ;  /* 0x0000040011157824 */ /* 0x000fe200078e00ff */
[----:B------:R-:W-:Y:S02]  /*04a0*/  IADD3.X R19, R11, R14, RZ, P5, P4 ;  /* 0x0000000e0b137210 */ /* 0x000fe40002fe84ff */
[----:B------:R-:W-:-:S02]  /*04b0*/  LEA.HI.X R5, R4, UR7, R5, 0x2, P0 ;  /* 0x0000000704057c11 */ /* 0x000fc400080f1405 */
[----:B------:R-:W-:Y:S01]  /*04c0*/  IADD3 R30, P0, P1, R10, R15, R13 ;  /* 0x0000000f0a1e7210 */ /* 0x000fe2000791e00d */
[----:B------:R-:W-:-:S03]  /*04d0*/  IMAD.WIDE R18, R21, 0x4, R18 ;  /* 0x0000000415127825 */ /* 0x000fc600078e0212 */
[----:B------:R-:W-:Y:S02]  /*04e0*/  IADD3.X R31, R11, R5, RZ, P0, P1 ;  /* 0x000000050b1f7210 */ /* 0x000fe400007e24ff */
[----:B------:R-:W-:Y:S01]  /*04f0*/  IADD3 R4, P0, P1, R2, R15, R13 ;  /* 0x0000000f02047210 */ /* 0x000fe2000791e00d */
[----:B------:R1:W2:Y:S01]  /*0500*/  LDG.E.EL R24, desc[UR4][R18.64] ;  /* 0x0000000412187981 */ /* 0x0002a2000c2e1900 */
[----:B------:R-:W-:Y:S01]  /*0510*/  IADD3.X R13, R0, R14, RZ, P3, P2 ;  /* 0x0000000e000d7210 */ /* 0x000fe20001fe44ff */
[----:B------:R-:W-:Y:S01]  /*0520*/  IMAD.WIDE R22, R20, 0x4, R22 ;  /* 0x0000000414167825 */ /* 0x000fe200078e0216 */
[----:B------:R-:W-:-:S03]  /*0530*/  IADD3.X R5, R0, R5, RZ, P0, P1 ;  /* 0x0000000500057210 */ /* 0x000fc600007e24ff */
[C---:B------:R-:W-:Y:S02]  /*0540*/  IMAD.WIDE R12, R20.reuse, 0x4, R12 ;  /* 0x00000004140c7825 */ /* 0x040fe400078e020c */
[----:B------:R-:W3:Y:S01]  /*0550*/  LDG.E.EL R22, desc[UR4][R22.64] ;  /* 0x0000000416167981 */ /* 0x000ee2000c2e1900 */
[----:B-1----:R-:W1:Y:S01]  /*0560*/  LDC.64 R18, c[0x0][0x230] ;  /* 0x00008c00ff127b82 */ /* 0x002e620000000a00 */
[----:B------:R-:W-:-:S04]  /*0570*/  IMAD.WIDE R14, R20, 0x4, R4 ;  /* 0x00000004140e7825 */ /* 0x000fc800078e0204 */
[C---:B------:R-:W-:Y:S01]  /*0580*/  IMAD.WIDE R4, R25.reuse, 0x8, R8 ;  /* 0x0000000819047825 */ /* 0x040fe200078e0208 */
[----:B------:R-:W-:Y:S01]  /*0590*/  SHF.R.U32.HI R8, RZ, 0x18, R7 ;  /* 0x00000018ff087819 */ /* 0x000fe20000011607 */
[----:B------:R-:W3:Y:S04]  /*05a0*/  LDG.E.EL R9, desc[UR4][R14.64] ;  /* 0x000000040e097981 */ /* 0x000ee8000c2e1900 */
[----:B------:R4:W5:Y:S01]  /*05b0*/  LDG.E.EL R23, desc[UR4][R12.64] ;  /* 0x000000040c177981 */ /* 0x000962000c2e1900 */
[----:B------:R-:W-:Y:S01]  /*05c0*/  LOP3.LUT R8, R8, 0x80, RZ, 0xc0, !PT ;  /* 0x0000008008087812 */ /* 0x000fe200078ec0ff */
[----:B----4-:R-:W-:Y:S01]  /*05d0*/  IMAD.WIDE R12, R25, 0x8, R26 ;  /* 0x00000008190c7825 */ /* 0x010fe200078e021a */
[----:B------:R-:W-:-:S04]  /*05e0*/  LEA R25, P0, R6, UR6, 0x2 ;  /* 0x0000000606197c11 */ /* 0x000fc8000f8010ff */
[----:B------:R-:W-:Y:S02]  /*05f0*/  LEA.HI.X R7, R6, UR7, R7, 0x2, P0 ;  /* 0x0000000706077c11 */ /* 0x000fe400080f1407 */
[----:B------:R-:W-:Y:S01]  /*0600*/  IADD3 R14, P0, P1, R10, R25, R8 ;  /* 0x000000190a0e7210 */ /* 0x000fe2000791e008 */
[----:B------:R-:W-:-:S03]  /*0610*/  IMAD.WIDE R28, R21, 0x4, R28 ;  /* 0x00000004151c7825 */ /* 0x000fc600078e021c */
[----:B------:R-:W-:Y:S01]  /*0620*/  IADD3.X R15, R11, R7, RZ, P0, P1 ;  /* 0x000000070b0f7210 */ /* 0x000fe200007e24ff */
[----:B------:R-:W-:Y:S02]  /*0630*/  IMAD.WIDE R30, R21, 0x4, R30 ;  /* 0x00000004151e7825 */ /* 0x000fe400078e021e */
[----:B------:R-:W4:Y:S02]  /*0640*/  LDG.E.EL R28, desc[UR4][R28.64] ;  /* 0x000000041c1c7981 */ /* 0x000f24000c2e1900 */
[----:B-1----:R-:W-:-:S04]  /*0650*/  IMAD.WIDE R18, R16, 0x4, R18 ;  /* 0x0000000410127825 */ /* 0x002fc800078e0212 */
[----:B------:R-:W-:Y:S01]  /*0660*/  IMAD.WIDE R14, R21, 0x4, R14 ;  /* 0x00000004150e7825 */ /* 0x000fe200078e020e */
[----:B------:R-:W-:Y:S01]  /*0670*/  IADD3 R6, P0, P1, R2, R25, R8 ;  /* 0x0000001902067210 */ /* 0x000fe2000791e008 */
[----:B------:R-:W2:Y:S04]  /*0680*/  LDG.E.EL.128 R16, desc[UR4][R18.64] ;  /* 0x0000000412107981 */ /* 0x000ea8000c2e1d00 */
[----:B------:R-:W4:Y:S04]  /*0690*/  LDG.E.EL R29, desc[UR4][R30.64] ;  /* 0x000000041e1d7981 */ /* 0x000f28000c2e1900 */
[----:B------:R-:W2:Y:S01]  /*06a0*/  LDG.E.EL R25, desc[UR4][R14.64] ;  /* 0x000000040e197981 */ /* 0x000ea2000c2e1900 */
[----:B------:R-:W-:-:S03]  /*06b0*/  IADD3.X R7, R0, R7, RZ, P0, P1 ;  /* 0x0000000700077210 */ /* 0x000fc600007e24ff */
[----:B------:R-:W5:Y:S01]  /*06c0*/  LDG.E.EL.128 R12, desc[UR4][R12.64] ;  /* 0x000000040c0c7981 */ /* 0x000f62000c2e1d00 */
[----:B------:R-:W-:-:S05]  /*06d0*/  IMAD.WIDE R6, R20, 0x4, R6 ;  /* 0x0000000414067825 */ /* 0x000fca00078e0206 */
[----:B------:R-:W5:Y:S04]  /*06e0*/  LDG.E.EL R26, desc[UR4][R6.64] ;  /* 0x00000004061a7981 */ /* 0x000f68000c2e1900 */
[----:B------:R-:W5:Y:S01]  /*06f0*/  LDG.E.EL.128 R4, desc[UR4][R4.64] ;  /* 0x0000000404047981 */ /* 0x000f62000c2e1d00 */
[----:B---3--:R-:W-:Y:S01]  /*0700*/  FADD R9, -R22, R9 ;  /* 0x0000000916097221 */ /* 0x008fe20000000100 */
[----:B----4-:R-:W-:-:S04]  /*0710*/  FADD R29, -R28, R29 ;  /* 0x0000001d1c1d7221 */ /* 0x010fc80000000100 */
[C---:B--2---:R-:W-:Y:S01]  /*0720*/  FFMA R8, R16.reuse, R29, R28 ;  /* 0x0000001d10087223 */ /* 0x044fe2000000001c */
[----:B------:R-:W-:Y:S01]  /*0730*/  FFMA R16, R16, R9, R22 ;  /* 0x0000000910107223 */ /* 0x000fe20000000016 */
[--C-:B-----5:R-:W-:Y:S02]  /*0740*/  SHF.R.U32.HI R29, RZ, 0x18, R13.reuse ;  /* 0x00000018ff1d7819 */ /* 0x120fe4000001160d */
[C---:B------:R-:W-:Y:S02]  /*0750*/  LEA R28, P0, R12.reuse, UR6, 0x2 ;  /* 0x000000060c1c7c11 */ /* 0x040fe4000f8010ff */
[----:B------:R-:W-:Y:S02]  /*0760*/  LOP3.LUT R29, R29, 0x80, RZ, 0xc0, !PT ;  /* 0x000000801d1d7812 */ /* 0x000fe400078ec0ff */
[----:B------:R-:W-:Y:S02]  /*0770*/  LEA.HI.X R9, R12, UR7, R13, 0x2, P0 ;  /* 0x000000070c097c11 */ /* 0x000fe400080f140d */
[----:B------:R-:W-:-:S02]  /*0780*/  IADD3 R12, P0, P1, R10, R28, R29 ;  /* 0x0000001c0a0c7210 */ /* 0x000fc4000791e01d */
[----:B------:R-:W-:Y:S02]  /*0790*/  IADD3 R28, P2, P3, R2, R28, R29 ;  /* 0x0000001c021c7210 */ /* 0x000fe40007b5e01d */
[-C--:B------:R-:W-:Y:S02]  /*07a0*/  IADD3.X R13, R11, R9.reuse, RZ, P0, P1 ;  /* 0x000000090b0d7210 */ /* 0x080fe400007e24ff */
[----:B------:R-:W-:Y:S01]  /*07b0*/  IADD3.X R29, R0, R9, RZ, P2, P3 ;  /* 0x00000009001d7210 */ /* 0x000fe200017e64ff */
[----:B------:R-:W-:Y:S01]  /*07c0*/  FADD R9, -R24, R25 ;  /* 0x0000001918097221 */ /* 0x000fe20000000100 */
[----:B------:R-:W-:Y:S01]  /*07d0*/  FADD R26, -R23, R26 ;  /* 0x0000001a171a7221 */ /* 0x000fe20000000100 */
[----:B------:R-:W-:Y:S02]  /*07e0*/  SHF.R.U32.HI R25, RZ, 0x18, R15 ;  /* 0x00000018ff197819 */ /* 0x000fe4000001160f */
[C---:B------:R-:W-:Y:S01]  /*07f0*/  FFMA R9, R17.reuse, R9, R24 ;  /* 0x0000000911097223 */ /* 0x040fe20000000018 */
[----:B------:R-:W-:Y:S01]  /*0800*/  SHF.R.U32.HI R22, RZ, 0x18, R5 ;  /* 0x00000018ff167819 */ /* 0x000fe20000011605 */
[----:B------:R-:W-:Y:S01]  /*0810*/  FFMA R17, R17, R26, R23 ;  /* 0x0000001a11117223 */ /* 0x000fe20000000017 */
[----:B------:R-:W-:-:S02]  /*0820*/  LEA R24, P1, R4, UR6, 0x2 ;  /* 0x0000000604187c11 */ /* 0x000fc4000f8210ff */
[----:B------:R-:W-:Y:S02]  /*0830*/  LEA R23, P0, R14, UR6, 0x2 ;  /* 0x000000060e177c11 */ /* 0x000fe4000f8010ff */
[----:B------:R-:W-:Y:S02]  /*0840*/  LOP3.LUT R25, R25, 0x80, RZ, 0xc0, !PT ;  /* 0x0000008019197812 */ /* 0x000fe400078ec0ff */
[----:B------:R-:W-:Y:S02]  /*0850*/  LOP3.LUT R22, R22, 0x80, RZ, 0xc0, !PT ;  /* 0x0000008016167812 */ /* 0x000fe400078ec0ff */
[----:B------:R-:W-:Y:S02]  /*0860*/  LEA.HI.X R27, R4, UR7, R5, 0x2, P1 ;  /* 0x00000007041b7c11 */ /* 0x000fe400088f1405 */
[----:B------:R-:W-:Y:S02]  /*0870*/  LEA.HI.X R26, R14, UR7, R15, 0x2, P0 ;  /* 0x000000070e1a7c11 */ /* 0x000fe400080f140f */
[----:B------:R-:W-:-:S02]  /*0880*/  IADD3 R4, P2, P3, R10, R23, R25 ;  /* 0x000000170a047210 */ /* 0x000fc40007b5e019 */
[----:B------:R-:W-:Y:S02]  /*0890*/  IADD3 R14, P4, P5, R10, R24, R22 ;  /* 0x000000180a0e7210 */ /* 0x000fe40007d9e016 */
[C---:B------:R-:W-:Y:S02]  /*08a0*/  IADD3.X R5, R11.reuse, R26, RZ, P2, P3 ;  /* 0x0000001a0b057210 */ /* 0x040fe400017e64ff */
[----:B------:R-:W-:Y:S01]  /*08b0*/  IADD3.X R15, R11, R27, RZ, P4, P5 ;  /* 0x0000001b0b0f7210 */ /* 0x000fe200027ea4ff */
[----:B------:R-:W-:Y:S01]  /*08c0*/  IMAD.WIDE R4, R21, 0x4, R4 ;  /* 0x0000000415047825 */ /* 0x000fe200078e0204 */
[----:B------:R-:W-:-:S03]  /*08d0*/  IADD3 R22, P0, P1, R2, R24, R22 ;  /* 0x0000001802167210 */ /* 0x000fc6000791e016 */
[C---:B------:R-:W-:Y:S01]  /*08e0*/  IMAD.WIDE R14, R21.reuse, 0x4, R14 ;  /* 0x00000004150e7825 */ /* 0x040fe200078e020e */
[----:B------:R-:W-:Y:S01]  /*08f0*/  SHF.R.U32.HI R24, RZ, 0x18, R7 ;  /* 0x00000018ff187819 */ /* 0x000fe20000011607 */
[----:B------:R-:W2:Y:S02]  /*0900*/  LDG.E.EL R4, desc[UR4][R4.64] ;  /* 0x0000000404047981 */ /* 0x000ea4000c2e1900 */
[----:B------:R-:W-:-:S04]  /*0910*/  IMAD.WIDE R12, R21, 0x4, R12 ;  /* 0x00000004150c7825 */ /* 0x000fc800078e020c */
[----:B------:R-:W-:Y:S02]  /*0920*/  IMAD.WIDE R28, R20, 0x4, R28 ;  /* 0x00000004141c7825 */ /* 0x000fe400078e021c */
[----:B------:R-:W3:Y:S04]  /*0930*/  LDG.E.EL R12, desc[UR4][R12.64] ;  /* 0x000000040c0c7981 */ /* 0x000ee8000c2e1900 */
[----:B------:R1:W3:Y:S04]  /*0940*/  LDG.E.EL R5, desc[UR4][R14.64] ;  /* 0x000000040e057981 */ /* 0x0002e8000c2e1900 */
[----:B------:R4:W5:Y:S01]  /*0950*/  LDG.E.EL R13, desc[UR4][R28.64] ;  /* 0x000000041c0d7981 */ /* 0x000962000c2e1900 */
[----:B-1----:R-:W-:-:S02]  /*0960*/  LOP3.LUT R15, R24, 0x80, RZ, 0xc0, !PT ;  /* 0x00000080180f7812 */ /* 0x002fc400078ec0ff */
[----:B------:R-:W-:-:S04]  /*0970*/  LEA R14, P2, R6, UR6, 0x2 ;  /* 0x00000006060e7c11 */ /* 0x000fc8000f8410ff */
[----:B------:R-:W-:Y:S02]  /*0980*/  LEA.HI.X R6, R6, UR7, R7, 0x2, P2 ;  /* 0x0000000706067c11 */ /* 0x000fe400090f1407 */
[----:B------:R-:W-:Y:S02]  /*0990*/  IADD3 R10, P4, P5, R10, R14, R15 ;  /* 0x0000000e0a0a7210 */ /* 0x000fe40007d9e00f */
[C---:B------:R-:W-:Y:S02]  /*09a0*/  IADD3 R24, P2, P3, R2.reuse, R23, R25 ;  /* 0x0000001702187210 */ /* 0x040fe40007b5e019 */
[----:B------:R-:W-:Y:S02]  /*09b0*/  IADD3.X R11, R11, R6, RZ, P4, P5 ;  /* 0x000000060b0b7210 */ /* 0x000fe400027ea4ff */
[----:B----4-:R-:W-:Y:S02]  /*09c0*/  IADD3 R28, P4, P5, R2, R14, R15 ;  /* 0x0000000e021c7210 */ /* 0x010fe40007d9e00f */
[----:B------:R-:W-:-:S02]  /*09d0*/  IADD3.X R25, R0, R26, RZ, P2, P3 ;  /* 0x0000001a00197210 */ /* 0x000fc400017e64ff */
[C---:B------:R-:W-:Y:S02]  /*09e0*/  IADD3.X R23, R0.reuse, R27, RZ, P0, P1 ;  /* 0x0000001b00177210 */ /* 0x040fe400007e24ff */
[----:B------:R-:W-:Y:S01]  /*09f0*/  IADD3.X R29, R0, R6, RZ, P4, P5 ;  /* 0x00000006001d7210 */ /* 0x000fe200027ea4ff */
[----:B------:R-:W-:Y:S02]  /*0a00*/  IMAD.WIDE R6, R21, 0x4, R10 ;  /* 0x0000000415067825 */ /* 0x000fe400078e020a */
[----:B------:R-:W1:Y:S02]  /*0a10*/  LDC.64 R10, c[0x0][0x238] ;  /* 0x00008e00ff0a7b82 */ /* 0x000e640000000a00 */
[C---:B------:R-:W-:Y:S02]  /*0a20*/  IMAD.WIDE R24, R20.reuse, 0x4, R24 ;  /* 0x0000000414187825 */ /* 0x040fe400078e0218 */
[----:B------:R-:W2:Y:S02]  /*0a30*/  LDG.E.EL R7, desc[UR4][R6.64] ;  /* 0x0000000406077981 */ /* 0x000ea4000c2e1900 */
[----:B------:R-:W-:-:S02]  /*0a40*/  IMAD.WIDE R22, R20, 0x4, R22 ;  /* 0x0000000414167825 */ /* 0x000fc400078e0216 */
[----:B------:R-:W4:Y:S02]  /*0a50*/  LDG.E.EL R24, desc[UR4][R24.64] ;  /* 0x0000000418187981 */ /* 0x000f24000c2e1900 */
[----:B------:R-:W-:Y:S02]  /*0a60*/  IMAD.WIDE R28, R20, 0x4, R28 ;  /* 0x00000004141c7825 */ /* 0x000fe400078e021c */
[----:B------:R-:W5:Y:S04]  /*0a70*/  LDG.E.EL R22, desc[UR4][R22.64] ;  /* 0x0000000416167981 */ /* 0x000f68000c2e1900 */
[----:B------:R-:W4:Y:S01]  /*0a80*/  LDG.E.EL R29, desc[UR4][R28.64] ;  /* 0x000000041c1d7981 */ /* 0x000f22000c2e1900 */
[----:B-1----:R-:W-:-:S04]  /*0a90*/  IMAD.WIDE R2, R3, 0x4, R10 ;  /* 0x0000000403027825 */ /* 0x002fc800078e020a */
[----:B---3--:R-:W-:-:S04]  /*0aa0*/  FADD R5, -R12, R5 ;  /* 0x000000050c057221 */ /* 0x008fc80000000100 */
[----:B------:R-:W-:Y:S01]  /*0ab0*/  FFMA R10, R18, R5, R12 ;  /* 0x00000005120a7223 */ /* 0x000fe2000000000c */
[----:B--2---:R-:W-:-:S04]  /*0ac0*/  FADD R11, -R4, R7 ;  /* 0x00000007040b7221 */ /* 0x004fc80000000100 */
[----:B------:R-:W-:Y:S01]  /*0ad0*/  FFMA R11, R19, R11, R4 ;  /* 0x0000000b130b7223 */ /* 0x000fe20000000004 */
[----:B-----5:R-:W-:Y:S01]  /*0ae0*/  FADD R0, -R13, R22 ;  /* 0x000000160d007221 */ /* 0x020fe20000000100 */
[----:B----4-:R-:W-:-:S03]  /*0af0*/  FADD R15, -R24, R29 ;  /* 0x0000001d180f7221 */ /* 0x010fc60000000100 */
[----:B------:R-:W-:Y:S01]  /*0b00*/  FFMA R18, R18, R0, R13 ;  /* 0x0000000012127223 */ /* 0x000fe2000000000d */
[----:B------:R-:W-:Y:S01]  /*0b10*/  FFMA R19, R19, R15, R24 ;  /* 0x0000000f13137223 */ /* 0x000fe20000000018 */
[----:B------:R-:W-:Y:S04]  /*0b20*/  STG.E.128 desc[UR4][R2.64], R8 ;  /* 0x0000000802007986 */ /* 0x000fe8000c101d04 */
[----:B------:R-:W-:Y:S01]  /*0b30*/  STG.E.128 desc[UR4][R2.64+0x800], R16 ;  /* 0x0008001002007986 */ /* 0x000fe2000c101d04 */
[----:B------:R-:W-:Y:S05]  /*0b40*/  EXIT ;  /* 0x000000000000794d */ /* 0x000fea0003800000 */
.L_x_0:
[----:B------:R-:W-:-:S00]  /*0b50*/  BRA `(.L_x_0) ;  /* 0xfffffffc00fc7947 */ /* 0x000fc0000383ffff */
[----:B------:R-:W-:-:S00]  /*0b60*/  NOP ;  /* 0x0000000000007918 */ /* 0x000fc00000000000 */
        /* <DEDUP_REMOVED lines=9> */
.L_x_1:


//--------------------- .nv.constant0.triton_poi_fused__unsafe_index_add_mul_sub_27 --------------------------
	.section	.nv.constant0.triton_poi_fused__unsafe_index_add_mul_sub_27,"a",@progbits
	.sectionflags	@""
	.align	4
.nv.constant0.triton_poi_fused__unsafe_index_add_mul_sub_27:
	.zero		580
